//
// Generated by NVIDIA NVVM Compiler
//
// Compiler Build ID: CL-36424714
// Cuda compilation tools, release 13.0, V13.0.88
// Based on NVVM 20.0.0
//

.version 9.0
.target sm_100
.address_size 64

	// .globl	matrixSumAll
// _ZZ12matrixSumAllE3res has been demoted

.visible .entry matrixSumAll(
	.param .u64 .ptr .align 1 matrixSumAll_param_0,
	.param .u32 matrixSumAll_param_1,
	.param .u32 matrixSumAll_param_2,
	.param .u64 .ptr .align 1 matrixSumAll_param_3
)
{
	.reg .pred 	%p<41>;
	.reg .b32 	%r<72>;
	.reg .b64 	%rd<14>;
	.reg .b64 	%fd<140>;
	// demoted variable
	.shared .align 8 .b8 _ZZ12matrixSumAllE3res[8192];
	ld.param.u64 	%rd6, [matrixSumAll_param_0];
	ld.param.u32 	%r29, [matrixSumAll_param_1];
	ld.param.u32 	%r30, [matrixSumAll_param_2];
	ld.param.u64 	%rd5, [matrixSumAll_param_3];
	cvta.to.global.u64 	%rd1, %rd6;
	mov.u32 	%r1, %tid.x;
	shl.b32 	%r31, %r1, 3;
	mov.u32 	%r32, _ZZ12matrixSumAllE3res;
	add.s32 	%r2, %r32, %r31;
	mov.b64 	%rd7, 0;
	st.shared.u64 	[%r2], %rd7;
	setp.lt.s32 	%p1, %r29, 1;
	@%p1 bra 	$L__BB0_71;
	mul.lo.s32 	%r3, %r29, %r1;
	and.b32  	%r4, %r29, 15;
	setp.lt.u32 	%p2, %r29, 16;
	mov.b32 	%r66, 0;
	mov.f64 	%fd106, 0d0000000000000000;
	@%p2 bra 	$L__BB0_36;
	and.b32  	%r66, %r29, 2147483632;
	mov.b32 	%r64, 0;
	mov.f64 	%fd106, 0d0000000000000000;
$L__BB0_3:
	.pragma "nounroll";
	add.s32 	%r7, %r64, %r3;
	setp.ge.s32 	%p3, %r7, %r30;
	mul.wide.s32 	%rd8, %r7, 8;
	add.s64 	%rd2, %rd1, %rd8;
	@%p3 bra 	$L__BB0_5;
	ld.global.f64 	%fd70, [%rd2];
	add.f64 	%fd106, %fd70, %fd106;
	st.shared.f64 	[%r2], %fd106;
$L__BB0_5:
	add.s32 	%r35, %r7, 1;
	setp.ge.s32 	%p4, %r35, %r30;
	@%p4 bra 	$L__BB0_7;
	ld.global.f64 	%fd71, [%rd2+8];
	add.f64 	%fd106, %fd71, %fd106;
	st.shared.f64 	[%r2], %fd106;
$L__BB0_7:
	add.s32 	%r36, %r7, 2;
	setp.ge.s32 	%p5, %r36, %r30;
	@%p5 bra 	$L__BB0_9;
	ld.global.f64 	%fd72, [%rd2+16];
	add.f64 	%fd106, %fd72, %fd106;
	st.shared.f64 	[%r2], %fd106;
$L__BB0_9:
	add.s32 	%r37, %r7, 3;
	setp.ge.s32 	%p6, %r37, %r30;
	@%p6 bra 	$L__BB0_11;
	ld.global.f64 	%fd73, [%rd2+24];
	add.f64 	%fd106, %fd73, %fd106;
	st.shared.f64 	[%r2], %fd106;
$L__BB0_11:
	add.s32 	%r38, %r7, 4;
	setp.ge.s32 	%p7, %r38, %r30;
	@%p7 bra 	$L__BB0_13;
	ld.global.f64 	%fd74, [%rd2+32];
	add.f64 	%fd106, %fd74, %fd106;
	st.shared.f64 	[%r2], %fd106;
$L__BB0_13:
	add.s32 	%r39, %r7, 5;
	setp.ge.s32 	%p8, %r39, %r30;
	@%p8 bra 	$L__BB0_15;
	ld.global.f64 	%fd75, [%rd2+40];
	add.f64 	%fd106, %fd75, %fd106;
	st.shared.f64 	[%r2], %fd106;
$L__BB0_15:
	add.s32 	%r40, %r7, 6;
	setp.ge.s32 	%p9, %r40, %r30;
	@%p9 bra 	$L__BB0_17;
	ld.global.f64 	%fd76, [%rd2+48];
	add.f64 	%fd106, %fd76, %fd106;
	st.shared.f64 	[%r2], %fd106;
$L__BB0_17:
	add.s32 	%r41, %r7, 7;
	setp.ge.s32 	%p10, %r41, %r30;
	@%p10 bra 	$L__BB0_19;
	ld.global.f64 	%fd77, [%rd2+56];
	add.f64 	%fd106, %fd77, %fd106;
	st.shared.f64 	[%r2], %fd106;
$L__BB0_19:
	add.s32 	%r42, %r7, 8;
	setp.ge.s32 	%p11, %r42, %r30;
	@%p11 bra 	$L__BB0_21;
	ld.global.f64 	%fd78, [%rd2+64];
	add.f64 	%fd106, %fd78, %fd106;
	st.shared.f64 	[%r2], %fd106;
$L__BB0_21:
	add.s32 	%r43, %r7, 9;
	setp.ge.s32 	%p12, %r43, %r30;
	@%p12 bra 	$L__BB0_23;
	ld.global.f64 	%fd79, [%rd2+72];
	add.f64 	%fd106, %fd79, %fd106;
	st.shared.f64 	[%r2], %fd106;
$L__BB0_23:
	add.s32 	%r44, %r7, 10;
	setp.ge.s32 	%p13, %r44, %r30;
	@%p13 bra 	$L__BB0_25;
	ld.global.f64 	%fd80, [%rd2+80];
	add.f64 	%fd106, %fd80, %fd106;
	st.shared.f64 	[%r2], %fd106;
$L__BB0_25:
	add.s32 	%r45, %r7, 11;
	setp.ge.s32 	%p14, %r45, %r30;
	@%p14 bra 	$L__BB0_27;
	ld.global.f64 	%fd81, [%rd2+88];
	add.f64 	%fd106, %fd81, %fd106;
	st.shared.f64 	[%r2], %fd106;
$L__BB0_27:
	add.s32 	%r46, %r7, 12;
	setp.ge.s32 	%p15, %r46, %r30;
	@%p15 bra 	$L__BB0_29;
	ld.global.f64 	%fd82, [%rd2+96];
	add.f64 	%fd106, %fd82, %fd106;
	st.shared.f64 	[%r2], %fd106;
$L__BB0_29:
	add.s32 	%r47, %r7, 13;
	setp.ge.s32 	%p16, %r47, %r30;
	@%p16 bra 	$L__BB0_31;
	ld.global.f64 	%fd83, [%rd2+104];
	add.f64 	%fd106, %fd83, %fd106;
	st.shared.f64 	[%r2], %fd106;
$L__BB0_31:
	add.s32 	%r48, %r7, 14;
	setp.ge.s32 	%p17, %r48, %r30;
	@%p17 bra 	$L__BB0_33;
	ld.global.f64 	%fd84, [%rd2+112];
	add.f64 	%fd106, %fd84, %fd106;
	st.shared.f64 	[%r2], %fd106;
$L__BB0_33:
	add.s32 	%r49, %r7, 15;
	setp.ge.s32 	%p18, %r49, %r30;
	@%p18 bra 	$L__BB0_35;
	ld.global.f64 	%fd85, [%rd2+120];
	add.f64 	%fd106, %fd85, %fd106;
	st.shared.f64 	[%r2], %fd106;
$L__BB0_35:
	add.s32 	%r64, %r64, 16;
	setp.ne.s32 	%p19, %r64, %r66;
	@%p19 bra 	$L__BB0_3;
$L__BB0_36:
	setp.eq.s32 	%p20, %r4, 0;
	@%p20 bra 	$L__BB0_71;
	and.b32  	%r10, %r29, 7;
	setp.lt.u32 	%p21, %r4, 8;
	@%p21 bra 	$L__BB0_55;
	add.s32 	%r11, %r66, %r3;
	setp.ge.s32 	%p22, %r11, %r30;
	mul.wide.s32 	%rd9, %r11, 8;
	add.s64 	%rd3, %rd1, %rd9;
	@%p22 bra 	$L__BB0_40;
	ld.global.f64 	%fd86, [%rd3];
	add.f64 	%fd106, %fd86, %fd106;
	st.shared.f64 	[%r2], %fd106;
$L__BB0_40:
	add.s32 	%r50, %r11, 1;
	setp.ge.s32 	%p23, %r50, %r30;
	@%p23 bra 	$L__BB0_42;
	ld.global.f64 	%fd87, [%rd3+8];
	add.f64 	%fd106, %fd87, %fd106;
	st.shared.f64 	[%r2], %fd106;
$L__BB0_42:
	add.s32 	%r51, %r11, 2;
	setp.ge.s32 	%p24, %r51, %r30;
	@%p24 bra 	$L__BB0_44;
	ld.global.f64 	%fd88, [%rd3+16];
	add.f64 	%fd106, %fd88, %fd106;
	st.shared.f64 	[%r2], %fd106;
$L__BB0_44:
	add.s32 	%r52, %r11, 3;
	setp.ge.s32 	%p25, %r52, %r30;
	@%p25 bra 	$L__BB0_46;
	ld.global.f64 	%fd89, [%rd3+24];
	add.f64 	%fd106, %fd89, %fd106;
	st.shared.f64 	[%r2], %fd106;
$L__BB0_46:
	add.s32 	%r53, %r11, 4;
	setp.ge.s32 	%p26, %r53, %r30;
	@%p26 bra 	$L__BB0_48;
	ld.global.f64 	%fd90, [%rd3+32];
	add.f64 	%fd106, %fd90, %fd106;
	st.shared.f64 	[%r2], %fd106;
$L__BB0_48:
	add.s32 	%r54, %r11, 5;
	setp.ge.s32 	%p27, %r54, %r30;
	@%p27 bra 	$L__BB0_50;
	ld.global.f64 	%fd91, [%rd3+40];
	add.f64 	%fd106, %fd91, %fd106;
	st.shared.f64 	[%r2], %fd106;
$L__BB0_50:
	add.s32 	%r55, %r11, 6;
	setp.ge.s32 	%p28, %r55, %r30;
	@%p28 bra 	$L__BB0_52;
	ld.global.f64 	%fd92, [%rd3+48];
	add.f64 	%fd106, %fd92, %fd106;
	st.shared.f64 	[%r2], %fd106;
$L__BB0_52:
	add.s32 	%r56, %r11, 7;
	setp.ge.s32 	%p29, %r56, %r30;
	@%p29 bra 	$L__BB0_54;
	ld.global.f64 	%fd93, [%rd3+56];
	add.f64 	%fd106, %fd93, %fd106;
	st.shared.f64 	[%r2], %fd106;
$L__BB0_54:
	add.s32 	%r66, %r66, 8;
$L__BB0_55:
	setp.eq.s32 	%p30, %r10, 0;
	@%p30 bra 	$L__BB0_71;
	and.b32  	%r14, %r29, 3;
	setp.lt.u32 	%p31, %r10, 4;
	@%p31 bra 	$L__BB0_66;
	add.s32 	%r15, %r66, %r3;
	setp.ge.s32 	%p32, %r15, %r30;
	mul.wide.s32 	%rd10, %r15, 8;
	add.s64 	%rd4, %rd1, %rd10;
	@%p32 bra 	$L__BB0_59;
	ld.global.f64 	%fd94, [%rd4];
	add.f64 	%fd106, %fd94, %fd106;
	st.shared.f64 	[%r2], %fd106;
$L__BB0_59:
	add.s32 	%r57, %r15, 1;
	setp.ge.s32 	%p33, %r57, %r30;
	@%p33 bra 	$L__BB0_61;
	ld.global.f64 	%fd95, [%rd4+8];
	add.f64 	%fd106, %fd95, %fd106;
	st.shared.f64 	[%r2], %fd106;
$L__BB0_61:
	add.s32 	%r58, %r15, 2;
	setp.ge.s32 	%p34, %r58, %r30;
	@%p34 bra 	$L__BB0_63;
	ld.global.f64 	%fd96, [%rd4+16];
	add.f64 	%fd106, %fd96, %fd106;
	st.shared.f64 	[%r2], %fd106;
$L__BB0_63:
	add.s32 	%r59, %r15, 3;
	setp.ge.s32 	%p35, %r59, %r30;
	@%p35 bra 	$L__BB0_65;
	ld.global.f64 	%fd97, [%rd4+24];
	add.f64 	%fd106, %fd97, %fd106;
	st.shared.f64 	[%r2], %fd106;
$L__BB0_65:
	add.s32 	%r66, %r66, 4;
$L__BB0_66:
	setp.eq.s32 	%p36, %r14, 0;
	@%p36 bra 	$L__BB0_71;
	add.s32 	%r69, %r66, %r3;
	neg.s32 	%r68, %r14;
$L__BB0_68:
	.pragma "nounroll";
	setp.ge.s32 	%p37, %r69, %r30;
	@%p37 bra 	$L__BB0_70;
	mul.wide.s32 	%rd11, %r69, 8;
	add.s64 	%rd12, %rd1, %rd11;
	ld.global.f64 	%fd98, [%rd12];
	add.f64 	%fd106, %fd98, %fd106;
	st.shared.f64 	[%r2], %fd106;
$L__BB0_70:
	add.s32 	%r69, %r69, 1;
	add.s32 	%r68, %r68, 1;
	setp.ne.s32 	%p38, %r68, 0;
	@%p38 bra 	$L__BB0_68;
$L__BB0_71:
	bar.sync 	0;
	setp.ne.s32 	%p39, %r1, 0;
	@%p39 bra 	$L__BB0_76;
	mov.b32 	%r71, 16;
	mov.b32 	%r70, 0;
	ld.shared.f64 	%fd139, [_ZZ12matrixSumAllE3res];
$L__BB0_73:
	add.s32 	%r26, %r32, %r70;
	ld.shared.f64 	%fd99, [%r26+8];
	add.f64 	%fd100, %fd99, %fd139;
	add.s32 	%r63, %r32, %r71;
	ld.shared.f64 	%fd101, [%r63];
	add.f64 	%fd102, %fd101, %fd100;
	ld.shared.f64 	%fd103, [%r26+24];
	add.f64 	%fd66, %fd103, %fd102;
	setp.eq.s32 	%p40, %r71, 8176;
	@%p40 bra 	$L__BB0_75;
	ld.shared.f64 	%fd104, [%r26+32];
	add.f64 	%fd139, %fd104, %fd66;
	add.s32 	%r71, %r71, 32;
	add.s32 	%r70, %r70, 32;
	bra.uni 	$L__BB0_73;
$L__BB0_75:
	st.shared.f64 	[_ZZ12matrixSumAllE3res], %fd66;
	cvta.to.global.u64 	%rd13, %rd5;
	st.global.f64 	[%rd13], %fd66;
$L__BB0_76:
	ret;

}


// ===== COMPILED SASS (sm_100) =====

	.target	sm_100

	.elftype	@"ET_EXEC"


//--------------------- .note.nv.tkinfo           --------------------------
	.section	.note.nv.tkinfo,"",@"SHT_NOTE"
	.sectionflags	@"SHF_NOTE_NV_TKINFO"
	.tkinfo
        /*0018*/ 	.word	0x00000002
        /*0030*/ 	.string	""
        /*0030*/ 	.string	"ptxas"
        /*0030*/ 	.string	"Cuda compilation tools, release 13.0, V13.0.88"
        /*0030*/ 	.string	"Build cuda_13.0.r13.0/compiler.36424714_0"
        /*0030*/ 	.string	"-arch sm_100 -m 64 "



//--------------------- .note.nv.cuinfo           --------------------------
	.section	.note.nv.cuinfo,"",@"SHT_NOTE"
	.sectionflags	@"SHF_NOTE_NV_CUINFO"
        /*0018*/ 	.short	0x0002
        /*001a*/ 	.short	0x0064
        /*001c*/ 	.short	0x0082
	.zero		2


//--------------------- .nv.info                  --------------------------
	.section	.nv.info,"",@"SHT_CUDA_INFO"
	.align	4


	//----- nvinfo : EIATTR_REGCOUNT
	.align		4
        /*0000*/ 	.byte	0x04, 0x2f
        /*0002*/ 	.short	(.L_1 - .L_0)
	.align		4
.L_0:
        /*0004*/ 	.word	index@(matrixSumAll)
        /*0008*/ 	.word	0x0000001e


	//----- nvinfo : EIATTR_FRAME_SIZE
	.align		4
.L_1:
        /*000c*/ 	.byte	0x04, 0x11
        /*000e*/ 	.short	(.L_3 - .L_2)
	.align		4
.L_2:
        /*0010*/ 	.word	index@(matrixSumAll)
        /*0014*/ 	.word	0x00000000


	//----- nvinfo : EIATTR_MIN_STACK_SIZE
	.align		4
.L_3:
        /*0018*/ 	.byte	0x04, 0x12
        /*001a*/ 	.short	(.L_5 - .L_4)
	.align		4
.L_4:
        /*001c*/ 	.word	index@(matrixSumAll)
        /*0020*/ 	.word	0x00000000
.L_5:


//--------------------- .nv.compat                --------------------------
	.section	.nv.compat,"",@"SHT_CUDA_COMPAT_INFO"
	.align	4
        /*0000*/ 	.byte	0x02, 0x09, 0x00, 0x00, 0x02, 0x02, 0x01, 0x00, 0x02, 0x05, 0x05, 0x00, 0x03, 0x07, 0x01, 0x01
        /*0010*/ 	.byte	0x02, 0x03, 0x00, 0x00, 0x02, 0x06, 0x01, 0x00, 0x04, 0x0b, 0x08, 0x00, 0x01, 0x00, 0x00, 0x00
        /*0020*/ 	.byte	0x00, 0x00, 0x00, 0x00


//--------------------- .nv.info.matrixSumAll     --------------------------
	.section	.nv.info.matrixSumAll,"",@"SHT_CUDA_INFO"
	.sectionflags	@""
	.align	4


	//----- nvinfo : EIATTR_CUDA_API_VERSION
	.align		4
        /*0000*/ 	.byte	0x04, 0x37
        /*0002*/ 	.short	(.L_7 - .L_6)
.L_6:
        /*0004*/ 	.word	0x00000082


	//----- nvinfo : EIATTR_KPARAM_INFO
	.align		4
.L_7:
        /*0008*/ 	.byte	0x04, 0x17
        /*000a*/ 	.short	(.L_9 - .L_8)
.L_8:
        /*000c*/ 	.word	0x00000000
        /*0010*/ 	.short	0x0003
        /*0012*/ 	.short	0x0010
        /*0014*/ 	.byte	0x00, 0xf5, 0x21, 0x00


	//----- nvinfo : EIATTR_KPARAM_INFO
	.align		4
.L_9:
        /*0018*/ 	.byte	0x04, 0x17
        /*001a*/ 	.short	(.L_11 - .L_10)
.L_10:
        /*001c*/ 	.word	0x00000000
        /*0020*/ 	.short	0x0002
        /*0022*/ 	.short	0x000c
        /*0024*/ 	.byte	0x00, 0xf0, 0x11, 0x00


	//----- nvinfo : EIATTR_KPARAM_INFO
	.align		4
.L_11:
        /*0028*/ 	.byte	0x04, 0x17
        /*002a*/ 	.short	(.L_13 - .L_12)
.L_12:
        /*002c*/ 	.word	0x00000000
        /*0030*/ 	.short	0x0001
        /*0032*/ 	.short	0x0008
        /*0034*/ 	.byte	0x00, 0xf0, 0x11, 0x00


	//----- nvinfo : EIATTR_KPARAM_INFO
	.align		4
.L_13:
        /*0038*/ 	.byte	0x04, 0x17
        /*003a*/ 	.short	(.L_15 - .L_14)
.L_14:
        /*003c*/ 	.word	0x00000000
        /*0040*/ 	.short	0x0000
        /*0042*/ 	.short	0x0000
        /*0044*/ 	.byte	0x00, 0xf5, 0x21, 0x00


	//----- nvinfo : EIATTR_SPARSE_MMA_MASK
	.align		4
.L_15:
        /*0048*/ 	.byte	0x03, 0x50
        /*004a*/ 	.short	0x0000


	//----- nvinfo : EIATTR_MAXREG_COUNT
	.align		4
        /*004c*/ 	.byte	0x03, 0x1b
        /*004e*/ 	.short	0x00ff


	//----- nvinfo : EIATTR_NUM_BARRIERS
	.align		4
        /*0050*/ 	.byte	0x02, 0x4c
        /*0052*/ 	.byte	0x01
	.zero		1


	//----- nvinfo : EIATTR_MERCURY_ISA_VERSION
	.align		4
        /*0054*/ 	.byte	0x03, 0x5f
        /*0056*/ 	.short	0x0101


	//----- nvinfo : EIATTR_VRC_CTA_INIT_COUNT
	.align		4
        /*0058*/ 	.byte	0x02, 0x4a
	.zero		1
	.zero		1


	//----- nvinfo : EIATTR_EXIT_INSTR_OFFSETS
	.align		4
        /*005c*/ 	.byte	0x04, 0x1c
        /*005e*/ 	.short	(.L_17 - .L_16)


	//   ....[0]....
.L_16:
        /*0060*/ 	.word	0x00000ca0


	//   ....[1]....
        /*0064*/ 	.word	0x000018f0


	//----- nvinfo : EIATTR_CBANK_PARAM_SIZE
	.align		4
.L_17:
        /*0068*/ 	.byte	0x03, 0x19
        /*006a*/ 	.short	0x0018


	//----- nvinfo : EIATTR_PARAM_CBANK
	.align		4
        /*006c*/ 	.byte	0x04, 0x0a
        /*006e*/ 	.short	(.L_19 - .L_18)
	.align		4
.L_18:
        /*0070*/ 	.word	index@(.nv.constant0.matrixSumAll)
        /*0074*/ 	.short	0x0380
        /*0076*/ 	.short	0x0018


	//----- nvinfo : EIATTR_SW_WAR
	.align		4
.L_19:
        /*0078*/ 	.byte	0x04, 0x36
        /*007a*/ 	.short	(.L_21 - .L_20)
.L_20:
        /*007c*/ 	.word	0x00000008
.L_21:


//--------------------- .nv.callgraph             --------------------------
	.section	.nv.callgraph,"",@"SHT_CUDA_CALLGRAPH"
	.align	4
	.sectionentsize	8
	.align		4
        /*0000*/ 	.word	0x00000000
	.align		4
        /*0004*/ 	.word	0xffffffff
	.align		4
        /*0008*/ 	.word	0x00000000
	.align		4
        /*000c*/ 	.word	0xfffffffe
	.align		4
        /*0010*/ 	.word	0x00000000
	.align		4
        /*0014*/ 	.word	0xfffffffd
	.align		4
        /*0018*/ 	.word	0x00000000
	.align		4
        /*001c*/ 	.word	0xfffffffc


//--------------------- .text.matrixSumAll        --------------------------
	.section	.text.matrixSumAll,"ax",@progbits
	.align	128
        .global         matrixSumAll
        .type           matrixSumAll,@function
        .size           matrixSumAll,(.L_x_8 - matrixSumAll)
        .other          matrixSumAll,@"STO_CUDA_ENTRY STV_DEFAULT"
matrixSumAll:
.text.matrixSumAll:
[----:B------:R-:W-:Y:S01]  /*0000*/  LDC R1, c[0x0][0x37c] ;  /* 0x0000df00ff017b82 */ /* 0x000fe20000000800 */
[----:B------:R-:W0:Y:S07]  /*0010*/  S2R R0, SR_TID.X ;  /* 0x0000000000007919 */ /* 0x000e2e0000002100 */
[----:B------:R-:W1:Y:S01]  /*0020*/  S2UR UR5, SR_CgaCtaId ;  /* 0x00000000000579c3 */ /* 0x000e620000008800 */
[----:B------:R-:W-:Y:S01]  /*0030*/  UMOV UR4, 0x400 ;  /* 0x0000040000047882 */ /* 0x000fe20000000000 */
[----:B------:R-:W2:Y:S01]  /*0040*/  LDCU.64 UR8, c[0x0][0x358] ;  /* 0x00006b00ff0877ac */ /* 0x000ea20008000a00 */
[----:B-1----:R-:W-:Y:S01]  /*0050*/  ULEA UR4, UR5, UR4, 0x18 ;  /* 0x0000000405047291 */ /* 0x002fe2000f8ec0ff */
[----:B------:R-:W1:Y:S05]  /*0060*/  LDCU UR5, c[0x0][0x388] ;  /* 0x00007100ff0577ac */ /* 0x000e6a0008000800 */
[----:B0-----:R-:W-:-:S05]  /*0070*/  LEA R23, R0, UR4, 0x3 ;  /* 0x0000000400177c11 */ /* 0x001fca000f8e18ff */
[----:B------:R0:W-:Y:S01]  /*0080*/  STS.64 [R23], RZ ;  /* 0x000000ff17007388 */ /* 0x0001e20000000a00 */
[----:B-1----:R-:W-:-:S09]  /*0090*/  UISETP.GE.AND UP0, UPT, UR5, 0x1, UPT ;  /* 0x000000010500788c */ /* 0x002fd2000bf06270 */
[----:B0-2---:R-:W-:Y:S05]  /*00a0*/  BRA.U !UP0, `(.L_x_0) ;  /* 0x0000000908f47547 */ /* 0x005fea000b800000 */
[----:B------:R-:W-:Y:S01]  /*00b0*/  UISETP.GE.U32.AND UP0, UPT, UR5, 0x10, UPT ;  /* 0x000000100500788c */ /* 0x000fe2000bf06070 */
[----:B------:R-:W-:Y:S01]  /*00c0*/  IMAD.MOV.U32 R25, RZ, RZ, RZ ;  /* 0x000000ffff197224 */ /* 0x000fe200078e00ff */
[----:B------:R-:W-:Y:S01]  /*00d0*/  ULOP3.LUT UR4, UR5, 0xf, URZ, 0xc0, !UPT ;  /* 0x0000000f05047892 */ /* 0x000fe2000f8ec0ff */
[----:B------:R-:W-:-:S03]  /*00e0*/  CS2R R2, SRZ ;  /* 0x0000000000027805 */ /* 0x000fc6000001ff00 */
[----:B------:R-:W-:-:S03]  /*00f0*/  UISETP.NE.AND UP1, UPT, UR4, URZ, UPT ;  /* 0x000000ff0400728c */ /* 0x000fc6000bf25270 */
[----:B------:R-:W-:Y:S08]  /*0100*/  BRA.U !UP0, `(.L_x_1) ;  /* 0x00000005086c7547 */ /* 0x000ff0000b800000 */
[----:B------:R-:W0:Y:S01]  /*0110*/  LDC.64 R4, c[0x0][0x380] ;  /* 0x0000e000ff047b82 */ /* 0x000e220000000a00 */
[----:B------:R-:W-:Y:S01]  /*0120*/  ULOP3.LUT UR5, UR5, 0x7ffffff0, URZ, 0xc0, !UPT ;  /* 0x7ffffff005057892 */ /* 0x000fe2000f8ec0ff */
[----:B------:R-:W-:Y:S01]  /*0130*/  IMAD.MOV.U32 R22, RZ, RZ, RZ ;  /* 0x000000ffff167224 */ /* 0x000fe200078e00ff */
[----:B------:R-:W-:Y:S01]  /*0140*/  CS2R R2, SRZ ;  /* 0x0000000000027805 */ /* 0x000fe2000001ff00 */
[----:B------:R-:W1:Y:S03]  /*0150*/  LDCU.64 UR6, c[0x0][0x388] ;  /* 0x00007100ff0677ac */ /* 0x000e660008000a00 */
[----:B------:R-:W-:-:S07]  /*0160*/  IMAD.U32 R25, RZ, RZ, UR5 ;  /* 0x00000005ff197e24 */ /* 0x000fce000f8e00ff */
.L_x_2:
[----:B-1----:R-:W-:Y:S02]  /*0170*/  UMOV UR5, UR6 ;  /* 0x0000000600057c82 */ /* 0x002fe40008000000 */
[----:B------:R-:W-:-:S04]  /*0180*/  IMAD R27, R0, UR5, R22 ;  /* 0x00000005001b7c24 */ /* 0x000fc8000f8e0216 */
[C---:B------:R-:W-:Y:S01]  /*0190*/  VIADD R8, R27.reuse, 0x1 ;  /* 0x000000011b087836 */ /* 0x040fe20000000000 */
[C---:B------:R-:W-:Y:S01]  /*01a0*/  ISETP.GE.AND P2, PT, R27.reuse, UR7, PT ;  /* 0x000000071b007c0c */ /* 0x040fe2000bf46270 */
[----:B0-----:R-:W-:-:S03]  /*01b0*/  IMAD.WIDE R6, R27, 0x8, R4 ;  /* 0x000000081b067825 */ /* 0x001fc600078e0204 */
[----:B------:R-:W-:-:S09]  /*01c0*/  ISETP.GE.AND P1, PT, R8, UR7, PT ;  /* 0x0000000708007c0c */ /* 0x000fd2000bf26270 */
[----:B--2---:R-:W2:Y:S04]  /*01d0*/  @!P2 LDG.E.64 R10, desc[UR8][R6.64] ;  /* 0x00000008060aa981 */ /* 0x004ea8000c1e1b00 */
[----:B------:R-:W3:Y:S01]  /*01e0*/  @!P1 LDG.E.64 R8, desc[UR8][R6.64+0x8] ;  /* 0x0000080806089981 */ /* 0x000ee2000c1e1b00 */
[----:B------:R-:W-:-:S05]  /*01f0*/  VIADD R12, R27, 0x2 ;  /* 0x000000021b0c7836 */ /* 0x000fca0000000000 */
[----:B------:R-:W-:Y:S02]  /*0200*/  ISETP.GE.AND P0, PT, R12, UR7, PT ;  /* 0x000000070c007c0c */ /* 0x000fe4000bf06270 */
[----:B------:R-:W-:-:S04]  /*0210*/  IADD3 R12, PT, PT, R27, 0x3, RZ ;  /* 0x000000031b0c7810 */ /* 0x000fc80007ffe0ff */
[----:B------:R-:W-:Y:S01]  /*0220*/  ISETP.GE.AND P4, PT, R12, UR7, PT ;  /* 0x000000070c007c0c */ /* 0x000fe2000bf86270 */
[----:B------:R-:W-:-:S06]  /*0230*/  VIADD R12, R27, 0x4 ;  /* 0x000000041b0c7836 */ /* 0x000fcc0000000000 */
[----:B------:R-:W4:Y:S01]  /*0240*/  @!P0 LDG.E.64 R16, desc[UR8][R6.64+0x10] ;  /* 0x0000100806108981 */ /* 0x000f22000c1e1b00 */
[----:B------:R-:W-:Y:S01]  /*0250*/  ISETP.GE.AND P6, PT, R12, UR7, PT ;  /* 0x000000070c007c0c */ /* 0x000fe2000bfc6270 */
[----:B------:R-:W-:-:S04]  /*0260*/  VIADD R12, R27, 0x5 ;  /* 0x000000051b0c7836 */ /* 0x000fc80000000000 */
[----:B------:R-:W5:Y:S01]  /*0270*/  @!P4 LDG.E.64 R18, desc[UR8][R6.64+0x18] ;  /* 0x000018080612c981 */ /* 0x000f62000c1e1b00 */
[----:B------:R-:W-:Y:S01]  /*0280*/  ISETP.GE.AND P5, PT, R12, UR7, PT ;  /* 0x000000070c007c0c */ /* 0x000fe2000bfa6270 */
[----:B------:R-:W-:-:S06]  /*0290*/  VIADD R12, R27, 0x6 ;  /* 0x000000061b0c7836 */ /* 0x000fcc0000000000 */
[----:B------:R-:W5:Y:S01]  /*02a0*/  @!P6 LDG.E.64 R20, desc[UR8][R6.64+0x20] ;  /* 0x000020080614e981 */ /* 0x000f62000c1e1b00 */
[----:B------:R-:W-:-:S05]  /*02b0*/  ISETP.GE.AND P3, PT, R12, UR7, PT ;  /* 0x000000070c007c0c */ /* 0x000fca000bf66270 */
[----:B------:R-:W5:Y:S01]  /*02c0*/  @!P5 LDG.E.64 R14, desc[UR8][R6.64+0x28] ;  /* 0x00002808060ed981 */ /* 0x000f62000c1e1b00 */
[----:B--2---:R-:W-:Y:S01]  /*02d0*/  @!P2 DADD R2, R2, R10 ;  /* 0x000000000202a229 */ /* 0x004fe2000000000a */
[----:B------:R-:W-:-:S06]  /*02e0*/  VIADD R10, R27, 0x7 ;  /* 0x000000071b0a7836 */ /* 0x000fcc0000000000 */
[----:B------:R3:W-:Y:S01]  /*02f0*/  @!P2 STS.64 [R23], R2 ;  /* 0x000000021700a388 */ /* 0x0007e20000000a00 */
[----:B------:R-:W-:Y:S02]  /*0300*/  ISETP.GE.AND P2, PT, R10, UR7, PT ;  /* 0x000000070a007c0c */ /* 0x000fe4000bf46270 */
[----:B------:R-:W-:Y:S01]  /*0310*/  IADD3 R10, PT, PT, R27, 0x8, RZ ;  /* 0x000000081b0a7810 */ /* 0x000fe20007ffe0ff */
[----:B---3--:R-:W-:Y:S01]  /*0320*/  @!P1 DADD R2, R2, R8 ;  /* 0x0000000002029229 */ /* 0x008fe20000000008 */
[----:B------:R-:W2:Y:S09]  /*0330*/  @!P3 LDG.E.64 R8, desc[UR8][R6.64+0x30] ;  /* 0x000030080608b981 */ /* 0x000eb2000c1e1b00 */
[----:B------:R-:W3:Y:S04]  /*0340*/  @!P2 LDG.E.64 R12, desc[UR8][R6.64+0x38] ;  /* 0x00003808060ca981 */ /* 0x000ee8000c1e1b00 */
[----:B------:R4:W-:Y:S01]  /*0350*/  @!P1 STS.64 [R23], R2 ;  /* 0x0000000217009388 */ /* 0x0009e20000000a00 */
[----:B------:R-:W-:-:S13]  /*0360*/  ISETP.GE.AND P1, PT, R10, UR7, PT ;  /* 0x000000070a007c0c */ /* 0x000fda000bf26270 */
[----:B------:R-:W3:Y:S01]  /*0370*/  @!P1 LDG.E.64 R10, desc[UR8][R6.64+0x40] ;  /* 0x00004008060a9981 */ /* 0x000ee2000c1e1b00 */
[----:B----4-:R-:W-:Y:S01]  /*0380*/  @!P0 DADD R2, R2, R16 ;  /* 0x0000000002028229 */ /* 0x010fe20000000010 */
[----:B------:R-:W-:-:S06]  /*0390*/  VIADD R16, R27, 0x9 ;  /* 0x000000091b107836 */ /* 0x000fcc0000000000 */
[----:B------:R5:W-:Y:S01]  /*03a0*/  @!P0 STS.64 [R23], R2 ;  /* 0x0000000217008388 */ /* 0x000be20000000a00 */
[----:B------:R-:W-:Y:S01]  /*03b0*/  ISETP.GE.AND P0, PT, R16, UR7, PT ;  /* 0x0000000710007c0c */ /* 0x000fe2000bf06270 */
[C---:B------:R-:W-:Y:S01]  /*03c0*/  VIADD R16, R27.reuse, 0xa ;  /* 0x0000000a1b107836 */ /* 0x040fe20000000000 */
[----:B-----5:R-:W-:Y:S01]  /*03d0*/  @!P4 DADD R2, R2, R18 ;  /* 0x000000000202c229 */ /* 0x020fe20000000012 */
[----:B------:R-:W-:-:S06]  /*03e0*/  VIADD R18, R27, 0xb ;  /* 0x0000000b1b127836 */ /* 0x000fcc0000000000 */
[----:B------:R0:W-:Y:S01]  /*03f0*/  @!P4 STS.64 [R23], R2 ;  /* 0x000000021700c388 */ /* 0x0001e20000000a00 */
[----:B------:R-:W-:-:S03]  /*0400*/  ISETP.GE.AND P4, PT, R16, UR7, PT ;  /* 0x0000000710007c0c */ /* 0x000fc6000bf86270 */
[----:B------:R-:W4:Y:S01]  /*0410*/  @!P0 LDG.E.64 R16, desc[UR8][R6.64+0x48] ;  /* 0x0000480806108981 */ /* 0x000f22000c1e1b00 */
[----:B0-----:R-:W-:-:S07]  /*0420*/  @!P6 DADD R2, R2, R20 ;  /* 0x000000000202e229 */ /* 0x001fce0000000014 */
[----:B------:R0:W-:Y:S01]  /*0430*/  @!P6 STS.64 [R23], R2 ;  /* 0x000000021700e388 */ /* 0x0001e20000000a00 */
[----:B------:R-:W-:Y:S01]  /*0440*/  ISETP.GE.AND P6, PT, R18, UR7, PT ;  /* 0x0000000712007c0c */ /* 0x000fe2000bfc6270 */
[----:B------:R-:W-:Y:S01]  /*0450*/  VIADD R18, R27, 0xc ;  /* 0x0000000c1b127836 */ /* 0x000fe20000000000 */
[----:B0-----:R-:W-:Y:S01]  /*0460*/  @!P5 DADD R2, R2, R14 ;  /* 0x000000000202d229 */ /* 0x001fe2000000000e */
[----:B------:R-:W5:Y:S06]  /*0470*/  @!P4 LDG.E.64 R14, desc[UR8][R6.64+0x50] ;  /* 0x00005008060ec981 */ /* 0x000f6c000c1e1b00 */
[----:B------:R2:W-:Y:S01]  /*0480*/  @!P5 STS.64 [R23], R2 ;  /* 0x000000021700d388 */ /* 0x0005e20000000a00 */
[----:B------:R-:W-:-:S02]  /*0490*/  ISETP.GE.AND P5, PT, R18, UR7, PT ;  /* 0x0000000712007c0c */ /* 0x000fc4000bfa6270 */
[C---:B------:R-:W-:Y:S01]  /*04a0*/  IADD3 R18, PT, PT, R27.reuse, 0xd, RZ ;  /* 0x0000000d1b127810 */ /* 0x040fe20007ffe0ff */
[----:B--2---:R-:W-:Y:S01]  /*04b0*/  @!P3 DADD R2, R2, R8 ;  /* 0x000000000202b229 */ /* 0x004fe20000000008 */
[----:B------:R-:W2:Y:S06]  /*04c0*/  @!P6 LDG.E.64 R8, desc[UR8][R6.64+0x58] ;  /* 0x000058080608e981 */ /* 0x000eac000c1e1b00 */
[----:B------:R3:W-:Y:S01]  /*04d0*/  @!P3 STS.64 [R23], R2 ;  /* 0x000000021700b388 */ /* 0x0007e20000000a00 */
[----:B------:R-:W-:Y:S01]  /*04e0*/  ISETP.GE.AND P3, PT, R18, UR7, PT ;  /* 0x0000000712007c0c */ /* 0x000fe2000bf66270 */
[C---:B------:R-:W-:Y:S01]  /*04f0*/  VIADD R18, R27.reuse, 0xe ;  /* 0x0000000e1b127836 */ /* 0x040fe20000000000 */
[----:B---3--:R-:W-:Y:S01]  /*0500*/  @!P2 DADD R2, R2, R12 ;  /* 0x000000000202a229 */ /* 0x008fe2000000000c */
[----:B------:R-:W3:Y:S01]  /*0510*/  @!P5 LDG.E.64 R12, desc[UR8][R6.64+0x60] ;  /* 0x00006008060cd981 */ /* 0x000ee2000c1e1b00 */
[----:B------:R-:W-:-:S05]  /*0520*/  VIADD R27, R27, 0xf ;  /* 0x0000000f1b1b7836 */ /* 0x000fca0000000000 */
[----:B------:R0:W-:Y:S01]  /*0530*/  @!P2 STS.64 [R23], R2 ;  /* 0x000000021700a388 */ /* 0x0001e20000000a00 */
[----:B------:R-:W-:Y:S01]  /*0540*/  ISETP.GE.AND P2, PT, R18, UR7, PT ;  /* 0x0000000712007c0c */ /* 0x000fe2000bf46270 */
[----:B0-----:R-:W-:Y:S02]  /*0550*/  @!P1 DADD R2, R2, R10 ;  /* 0x0000000002029229 */ /* 0x001fe4000000000a */
[----:B------:R-:W3:Y:S10]  /*0560*/  @!P3 LDG.E.64 R10, desc[UR8][R6.64+0x68] ;  /* 0x00006808060ab981 */ /* 0x000ef4000c1e1b00 */
[----:B------:R-:W3:Y:S04]  /*0570*/  @!P2 LDG.E.64 R18, desc[UR8][R6.64+0x70] ;  /* 0x000070080612a981 */ /* 0x000ee8000c1e1b00 */
[----:B------:R4:W-:Y:S01]  /*0580*/  @!P1 STS.64 [R23], R2 ;  /* 0x0000000217009388 */ /* 0x0009e20000000a00 */
[----:B------:R-:W-:-:S13]  /*0590*/  ISETP.GE.AND P1, PT, R27, UR7, PT ;  /* 0x000000071b007c0c */ /* 0x000fda000bf26270 */
[----:B------:R-:W3:Y:S01]  /*05a0*/  @!P1 LDG.E.64 R20, desc[UR8][R6.64+0x78] ;  /* 0x0000780806149981 */ /* 0x000ee2000c1e1b00 */
[----:B----4-:R-:W-:-:S07]  /*05b0*/  @!P0 DADD R2, R2, R16 ;  /* 0x0000000002028229 */ /* 0x010fce0000000010 */
[----:B------:R5:W-:Y:S02]  /*05c0*/  @!P0 STS.64 [R23], R2 ;  /* 0x0000000217008388 */ /* 0x000be40000000a00 */
[----:B-----5:R-:W-:-:S07]  /*05d0*/  @!P4 DADD R2, R2, R14 ;  /* 0x000000000202c229 */ /* 0x020fce000000000e */
[----:B------:R2:W-:Y:S01]  /*05e0*/  @!P4 STS.64 [R23], R2 ;  /* 0x000000021700c388 */ /* 0x0005e20000000a00 */
[----:B------:R-:W-:-:S05]  /*05f0*/  VIADD R22, R22, 0x10 ;  /* 0x0000001016167836 */ /* 0x000fca0000000000 */
[----:B------:R-:W-:Y:S01]  /*0600*/  ISETP.NE.AND P0, PT, R22, R25, PT ;  /* 0x000000191600720c */ /* 0x000fe20003f05270 */
[----:B--2---:R-:W-:-:S07]  /*0610*/  @!P6 DADD R2, R2, R8 ;  /* 0x000000000202e229 */ /* 0x004fce0000000008 */
[----:B------:R3:W-:Y:S02]  /*0620*/  @!P6 STS.64 [R23], R2 ;  /* 0x000000021700e388 */ /* 0x0007e40000000a00 */
[----:B---3--:R-:W-:-:S07]  /*0630*/  @!P5 DADD R2, R2, R12 ;  /* 0x000000000202d229 */ /* 0x008fce000000000c */
[----:B------:R0:W-:Y:S02]  /*0640*/  @!P5 STS.64 [R23], R2 ;  /* 0x000000021700d388 */ /* 0x0001e40000000a00 */
[----:B0-----:R-:W-:-:S07]  /*0650*/  @!P3 DADD R2, R2, R10 ;  /* 0x000000000202b229 */ /* 0x001fce000000000a */
[----:B------:R0:W-:Y:S02]  /*0660*/  @!P3 STS.64 [R23], R2 ;  /* 0x000000021700b388 */ /* 0x0001e40000000a00 */
[----:B0-----:R-:W-:-:S07]  /*0670*/  @!P2 DADD R2, R2, R18 ;  /* 0x000000000202a229 */ /* 0x001fce0000000012 */
[----:B------:R0:W-:Y:S02]  /*0680*/  @!P2 STS.64 [R23], R2 ;  /* 0x000000021700a388 */ /* 0x0001e40000000a00 */
[----:B0-----:R-:W-:-:S07]  /*0690*/  @!P1 DADD R2, R2, R20 ;  /* 0x0000000002029229 */ /* 0x001fce0000000014 */
[----:B------:R2:W-:Y:S01]  /*06a0*/  @!P1 STS.64 [R23], R2 ;  /* 0x0000000217009388 */ /* 0x0005e20000000a00 */
[----:B------:R-:W-:Y:S05]  /*06b0*/  @P0 BRA `(.L_x_2) ;  /* 0xfffffff800ac0947 */ /* 0x000fea000383ffff */
.L_x_1:
[----:B------:R-:W-:Y:S05]  /*06c0*/  BRA.U !UP1, `(.L_x_0) ;  /* 0x00000005096c7547 */ /* 0x000fea000b800000 */
[----:B------:R-:W-:Y:S02]  /*06d0*/  UISETP.GE.U32.AND UP0, UPT, UR4, 0x8, UPT ;  /* 0x000000080400788c */ /* 0x000fe4000bf06070 */
[----:B------:R-:W-:-:S04]  /*06e0*/  ULOP3.LUT UR6, UR5, 0x7, URZ, 0xc0, !UPT ;  /* 0x0000000705067892 */ /* 0x000fc8000f8ec0ff */
[----:B------:R-:W-:-:S03]  /*06f0*/  UISETP.NE.AND UP1, UPT, UR6, URZ, UPT ;  /* 0x000000ff0600728c */ /* 0x000fc6000bf25270 */
[----:B------:R-:W-:Y:S08]  /*0700*/  BRA.U !UP0, `(.L_x_3) ;  /* 0x0000000108b07547 */ /* 0x000ff0000b800000 */
[----:B------:R-:W0:Y:S01]  /*0710*/  LDCU UR4, c[0x0][0x38c] ;  /* 0x00007180ff0477ac */ /* 0x000e220008000800 */
[----:B------:R-:W1:Y:S01]  /*0720*/  LDC.64 R4, c[0x0][0x380] ;  /* 0x0000e000ff047b82 */ /* 0x000e620000000a00 */
[----:B------:R-:W-:-:S05]  /*0730*/  IMAD R17, R0, UR5, R25 ;  /* 0x0000000500117c24 */ /* 0x000fca000f8e0219 */
[C---:B0-----:R-:W-:Y:S01]  /*0740*/  ISETP.GE.AND P6, PT, R17.reuse, UR4, PT ;  /* 0x0000000411007c0c */ /* 0x041fe2000bfc6270 */
[----:B-1----:R-:W-:-:S12]  /*0750*/  IMAD.WIDE R4, R17, 0x8, R4 ;  /* 0x0000000811047825 */ /* 0x002fd800078e0204 */
[----:B------:R-:W2:Y:S01]  /*0760*/  @!P6 LDG.E.64 R10, desc[UR8][R4.64] ;  /* 0x00000008040ae981 */ /* 0x000ea2000c1e1b00 */
[C---:B------:R-:W-:Y:S02]  /*0770*/  VIADD R6, R17.reuse, 0x1 ;  /* 0x0000000111067836 */ /* 0x040fe40000000000 */
[----:B------:R-:W-:-:S03]  /*0780*/  VIADD R8, R17, 0x3 ;  /* 0x0000000311087836 */ /* 0x000fc60000000000 */
[----:B------:R-:W-:Y:S02]  /*0790*/  ISETP.GE.AND P5, PT, R6, UR4, PT ;  /* 0x0000000406007c0c */ /* 0x000fe4000bfa6270 */
[----:B------:R-:W-:-:S04]  /*07a0*/  IADD3 R6, PT, PT, R17, 0x2, RZ ;  /* 0x0000000211067810 */ /* 0x000fc80007ffe0ff */
[----:B------:R-:W-:Y:S02]  /*07b0*/  ISETP.GE.AND P4, PT, R6, UR4, PT ;  /* 0x0000000406007c0c */ /* 0x000fe4000bf86270 */
[----:B------:R-:W-:-:S05]  /*07c0*/  ISETP.GE.AND P3, PT, R8, UR4, PT ;  /* 0x0000000408007c0c */ /* 0x000fca000bf66270 */
[----:B------:R-:W3:Y:S01]  /*07d0*/  @!P5 LDG.E.64 R6, desc[UR8][R4.64+0x8] ;  /* 0x000008080406d981 */ /* 0x000ee2000c1e1b00 */
[----:B------:R-:W-:-:S05]  /*07e0*/  VIADD R12, R17, 0x4 ;  /* 0x00000004110c7836 */ /* 0x000fca0000000000 */
[----:B------:R-:W4:Y:S01]  /*07f0*/  @!P4 LDG.E.64 R8, desc[UR8][R4.64+0x10] ;  /* 0x000010080408c981 */ /* 0x000f22000c1e1b00 */
[----:B------:R-:W-:Y:S01]  /*0800*/  ISETP.GE.AND P2, PT, R12, UR4, PT ;  /* 0x000000040c007c0c */ /* 0x000fe2000bf46270 */
[C---:B------:R-:W-:Y:S02]  /*0810*/  VIADD R14, R17.reuse, 0x5 ;  /* 0x00000005110e7836 */ /* 0x040fe40000000000 */
[----:B------:R-:W5:Y:S01]  /*0820*/  @!P3 LDG.E.64 R12, desc[UR8][R4.64+0x18] ;  /* 0x00001808040cb981 */ /* 0x000f62000c1e1b00 */
[----:B------:R-:W-:Y:S02]  /*0830*/  VIADD R16, R17, 0x6 ;  /* 0x0000000611107836 */ /* 0x000fe40000000000 */
[----:B------:R-:W-:-:S03]  /*0840*/  ISETP.GE.AND P1, PT, R14, UR4, PT ;  /* 0x000000040e007c0c */ /* 0x000fc6000bf26270 */
[----:B------:R-:W-:-:S04]  /*0850*/  ISETP.GE.AND P0, PT, R16, UR4, PT ;  /* 0x0000000410007c0c */ /* 0x000fc8000bf06270 */
[----:B------:R-:W5:Y:S01]  /*0860*/  @!P2 LDG.E.64 R14, desc[UR8][R4.64+0x20] ;  /* 0x00002008040ea981 */ /* 0x000f62000c1e1b00 */
[----:B------:R-:W-:Y:S01]  /*0870*/  IADD3 R16, PT, PT, R17, 0x7, RZ ;  /* 0x0000000711107810 */ /* 0x000fe20007ffe0ff */
[----:B--2---:R-:W-:-:S04]  /*0880*/  @!P6 DADD R2, R2, R10 ;  /* 0x000000000202e229 */ /* 0x004fc8000000000a */
[----:B------:R-:W2:Y:S04]  /*0890*/  @!P1 LDG.E.64 R10, desc[UR8][R4.64+0x28] ;  /* 0x00002808040a9981 */ /* 0x000ea8000c1e1b00 */
[----:B------:R3:W-:Y:S01]  /*08a0*/  @!P6 STS.64 [R23], R2 ;  /* 0x000000021700e388 */ /* 0x0007e20000000a00 */
[----:B------:R-:W-:-:S03]  /*08b0*/  ISETP.GE.AND P6, PT, R16, UR4, PT ;  /* 0x0000000410007c0c */ /* 0x000fc6000bfc6270 */
[----:B------:R-:W2:Y:S10]  /*08c0*/  @!P0 LDG.E.64 R16, desc[UR8][R4.64+0x30] ;  /* 0x0000300804108981 */ /* 0x000eb4000c1e1b00 */
[----:B------:R-:W2:Y:S01]  /*08d0*/  @!P6 LDG.E.64 R18, desc[UR8][R4.64+0x38] ;  /* 0x000038080412e981 */ /* 0x000ea2000c1e1b00 */
[----:B---3--:R-:W-:Y:S01]  /*08e0*/  @!P5 DADD R2, R2, R6 ;  /* 0x000000000202d229 */ /* 0x008fe20000000006 */
[----:B------:R-:W-:-:S06]  /*08f0*/  VIADD R25, R25, 0x8 ;  /* 0x0000000819197836 */ /* 0x000fcc0000000000 */
[----:B------:R4:W-:Y:S02]  /*0900*/  @!P5 STS.64 [R23], R2 ;  /* 0x000000021700d388 */ /* 0x0009e40000000a00 */
[----:B----4-:R-:W-:-:S07]  /*0910*/  @!P4 DADD R2, R2, R8 ;  /* 0x000000000202c229 */ /* 0x010fce0000000008 */
[----:B------:R5:W-:Y:S02]  /*0920*/  @!P4 STS.64 [R23], R2 ;  /* 0x000000021700c388 */ /* 0x000be40000000a00 */
[----:B-----5:R-:W-:-:S07]  /*0930*/  @!P3 DADD R2, R2, R12 ;  /* 0x000000000202b229 */ /* 0x020fce000000000c */
[----:B------:R0:W-:Y:S02]  /*0940*/  @!P3 STS.64 [R23], R2 ;  /* 0x000000021700b388 */ /* 0x0001e40000000a00 */
[----:B0-----:R-:W-:-:S07]  /*0950*/  @!P2 DADD R2, R2, R14 ;  /* 0x000000000202a229 */ /* 0x001fce000000000e */
[----:B------:R2:W-:Y:S02]  /*0960*/  @!P2 STS.64 [R23], R2 ;  /* 0x000000021700a388 */ /* 0x0005e40000000a00 */
[----:B--2---:R-:W-:-:S07]  /*0970*/  @!P1 DADD R2, R2, R10 ;  /* 0x0000000002029229 */ /* 0x004fce000000000a */
[----:B------:R0:W-:Y:S02]  /*0980*/  @!P1 STS.64 [R23], R2 ;  /* 0x0000000217009388 */ /* 0x0001e40000000a00 */
[----:B0-----:R-:W-:-:S07]  /*0990*/  @!P0 DADD R2, R2, R16 ;  /* 0x0000000002028229 */ /* 0x001fce0000000010 */
[----:B------:R0:W-:Y:S02]  /*09a0*/  @!P0 STS.64 [R23], R2 ;  /* 0x0000000217008388 */ /* 0x0001e40000000a00 */
[----:B0-----:R-:W-:-:S07]  /*09b0*/  @!P6 DADD R2, R2, R18 ;  /* 0x000000000202e229 */ /* 0x001fce0000000012 */
[----:B------:R0:W-:Y:S04]  /*09c0*/  @!P6 STS.64 [R23], R2 ;  /* 0x000000021700e388 */ /* 0x0001e80000000a00 */
.L_x_3:
[----:B------:R-:W-:Y:S05]  /*09d0*/  BRA.U !UP1, `(.L_x_0) ;  /* 0x0000000109a87547 */ /* 0x000fea000b800000 */
[----:B------:R-:W-:Y:S02]  /*09e0*/  UISETP.GE.U32.AND UP0, UPT, UR6, 0x4, UPT ;  /* 0x000000040600788c */ /* 0x000fe4000bf06070 */
[----:B------:R-:W-:-:S04]  /*09f0*/  ULOP3.LUT UR4, UR5, 0x3, URZ, 0xc0, !UPT ;  /* 0x0000000305047892 */ /* 0x000fc8000f8ec0ff */
[----:B------:R-:W-:-:S03]  /*0a00*/  UISETP.NE.AND UP1, UPT, UR4, URZ, UPT ;  /* 0x000000ff0400728c */ /* 0x000fc6000bf25270 */
[----:B------:R-:W-:Y:S08]  /*0a10*/  BRA.U !UP0, `(.L_x_4) ;  /* 0x0000000108607547 */ /* 0x000ff0000b800000 */
[----:B------:R-:W1:Y:S01]  /*0a20*/  LDCU UR6, c[0x0][0x38c] ;  /* 0x00007180ff0677ac */ /* 0x000e620008000800 */
[----:B------:R-:W3:Y:S01]  /*0a30*/  LDC.64 R12, c[0x0][0x380] ;  /* 0x0000e000ff0c7b82 */ /* 0x000ee20000000a00 */
[----:B------:R-:W-:-:S04]  /*0a40*/  IMAD R7, R0, UR5, R25 ;  /* 0x0000000500077c24 */ /* 0x000fc8000f8e0219 */
[C---:B------:R-:W-:Y:S02]  /*0a50*/  VIADD R4, R7.reuse, 0x1 ;  /* 0x0000000107047836 */ /* 0x040fe40000000000 */
[C---:B------:R-:W-:Y:S01]  /*0a60*/  VIADD R6, R7.reuse, 0x2 ;  /* 0x0000000207067836 */ /* 0x040fe20000000000 */
[C---:B-1----:R-:W-:Y:S02]  /*0a70*/  ISETP.GE.AND P0, PT, R7.reuse, UR6, PT ;  /* 0x0000000607007c0c */ /* 0x042fe4000bf06270 */
[----:B------:R-:W-:Y:S01]  /*0a80*/  ISETP.GE.AND P1, PT, R4, UR6, PT ;  /* 0x0000000604007c0c */ /* 0x000fe2000bf26270 */
[----:B---3--:R-:W-:Y:S01]  /*0a90*/  IMAD.WIDE R12, R7, 0x8, R12 ;  /* 0x00000008070c7825 */ /* 0x008fe200078e020c */
[----:B------:R-:W-:-:S09]  /*0aa0*/  ISETP.GE.AND P2, PT, R6, UR6, PT ;  /* 0x0000000606007c0c */ /* 0x000fd2000bf46270 */
[----:B------:R-:W0:Y:S01]  /*0ab0*/  @!P0 LDG.E.64 R4, desc[UR8][R12.64] ;  /* 0x000000080c048981 */ /* 0x000e22000c1e1b00 */
[----:B------:R-:W-:-:S03]  /*0ac0*/  IADD3 R8, PT, PT, R7, 0x3, RZ ;  /* 0x0000000307087810 */ /* 0x000fc60007ffe0ff */
[----:B------:R-:W3:Y:S01]  /*0ad0*/  @!P1 LDG.E.64 R6, desc[UR8][R12.64+0x8] ;  /* 0x000008080c069981 */ /* 0x000ee2000c1e1b00 */
[----:B------:R-:W-:-:S03]  /*0ae0*/  ISETP.GE.AND P3, PT, R8, UR6, PT ;  /* 0x0000000608007c0c */ /* 0x000fc6000bf66270 */
[----:B------:R-:W4:Y:S10]  /*0af0*/  @!P2 LDG.E.64 R8, desc[UR8][R12.64+0x10] ;  /* 0x000010080c08a981 */ /* 0x000f34000c1e1b00 */
[----:B------:R-:W5:Y:S01]  /*0b00*/  @!P3 LDG.E.64 R10, desc[UR8][R12.64+0x18] ;  /* 0x000018080c0ab981 */ /* 0x000f62000c1e1b00 */
[----:B------:R-:W-:Y:S01]  /*0b10*/  VIADD R25, R25, 0x4 ;  /* 0x0000000419197836 */ /* 0x000fe20000000000 */
[----:B0-2---:R-:W-:-:S07]  /*0b20*/  @!P0 DADD R2, R2, R4 ;  /* 0x0000000002028229 */ /* 0x005fce0000000004 */
[----:B------:R3:W-:Y:S02]  /*0b30*/  @!P0 STS.64 [R23], R2 ;  /* 0x0000000217008388 */ /* 0x0007e40000000a00 */
[----:B---3--:R-:W-:-:S07]  /*0b40*/  @!P1 DADD R2, R2, R6 ;  /* 0x0000000002029229 */ /* 0x008fce0000000006 */
[----:B------:R4:W-:Y:S02]  /*0b50*/  @!P1 STS.64 [R23], R2 ;  /* 0x0000000217009388 */ /* 0x0009e40000000a00 */
[----:B----4-:R-:W-:-:S07]  /*0b60*/  @!P2 DADD R2, R2, R8 ;  /* 0x000000000202a229 */ /* 0x010fce0000000008 */
[----:B------:R5:W-:Y:S02]  /*0b70*/  @!P2 STS.64 [R23], R2 ;  /* 0x000000021700a388 */ /* 0x000be40000000a00 */
[----:B-----5:R-:W-:-:S07]  /*0b80*/  @!P3 DADD R2, R2, R10 ;  /* 0x000000000202b229 */ /* 0x020fce000000000a */
[----:B------:R1:W-:Y:S04]  /*0b90*/  @!P3 STS.64 [R23], R2 ;  /* 0x000000021700b388 */ /* 0x0003e80000000a00 */
.L_x_4:
[----:B------:R-:W-:Y:S05]  /*0ba0*/  BRA.U !UP1, `(.L_x_0) ;  /* 0x0000000109347547 */ /* 0x000fea000b800000 */
[----:B------:R-:W-:Y:S01]  /*0bb0*/  IMAD R25, R0, UR5, R25 ;  /* 0x0000000500197c24 */ /* 0x000fe2000f8e0219 */
[----:B------:R-:W3:Y:S01]  /*0bc0*/  LDCU UR6, c[0x0][0x38c] ;  /* 0x00007180ff0677ac */ /* 0x000ee20008000800 */
[----:B------:R-:W-:-:S12]  /*0bd0*/  UIADD3 UR4, UPT, UPT, -UR4, URZ, URZ ;  /* 0x000000ff04047290 */ /* 0x000fd8000fffe1ff */
.L_x_5:
[----:B---3--:R-:W-:-:S13]  /*0be0*/  ISETP.GE.AND P0, PT, R25, UR6, PT ;  /* 0x0000000619007c0c */ /* 0x008fda000bf06270 */
[----:B------:R-:W3:Y:S02]  /*0bf0*/  @!P0 LDC.64 R4, c[0x0][0x380] ;  /* 0x0000e000ff048b82 */ /* 0x000ee40000000a00 */
[----:B---3--:R-:W-:-:S06]  /*0c00*/  @!P0 IMAD.WIDE R4, R25, 0x8, R4 ;  /* 0x0000000819048825 */ /* 0x008fcc00078e0204 */
[----:B------:R-:W0:Y:S01]  /*0c10*/  @!P0 LDG.E.64 R4, desc[UR8][R4.64] ;  /* 0x0000000804048981 */ /* 0x000e22000c1e1b00 */
[----:B------:R-:W-:Y:S01]  /*0c20*/  UIADD3 UR4, UPT, UPT, UR4, 0x1, URZ ;  /* 0x0000000104047890 */ /* 0x000fe2000fffe0ff */
[----:B------:R-:W-:-:S03]  /*0c30*/  VIADD R25, R25, 0x1 ;  /* 0x0000000119197836 */ /* 0x000fc60000000000 */
[----:B------:R-:W-:Y:S01]  /*0c40*/  UISETP.NE.AND UP0, UPT, UR4, URZ, UPT ;  /* 0x000000ff0400728c */ /* 0x000fe2000bf05270 */
[----:B012-4-:R-:W-:-:S07]  /*0c50*/  @!P0 DADD R2, R2, R4 ;  /* 0x0000000002028229 */ /* 0x017fce0000000004 */
[----:B------:R4:W-:Y:S01]  /*0c60*/  @!P0 STS.64 [R23], R2 ;  /* 0x0000000217008388 */ /* 0x0009e20000000a00 */
[----:B------:R-:W-:Y:S05]  /*0c70*/  BRA.U UP0, `(.L_x_5) ;  /* 0xfffffffd00d87547 */ /* 0x000fea000b83ffff */
.L_x_0:
[----:B------:R-:W-:Y:S01]  /*0c80*/  BAR.SYNC.DEFER_BLOCKING 0x0 ;  /* 0x0000000000007b1d */ /* 0x000fe20000010000 */
[----:B------:R-:W-:-:S13]  /*0c90*/  ISETP.NE.AND P0, PT, R0, RZ, PT ;  /* 0x000000ff0000720c */ /* 0x000fda0003f05270 */
[----:B------:R-:W-:Y:S05]  /*0ca0*/  @P0 EXIT ;  /* 0x000000000000094d */ /* 0x000fea0003800000 */
[----:B------:R-:W3:Y:S01]  /*0cb0*/  S2UR UR5, SR_CgaCtaId ;  /* 0x00000000000579c3 */ /* 0x000ee20000008800 */
[----:B------:R-:W-:Y:S01]  /*0cc0*/  UMOV UR4, 0x400 ;  /* 0x0000040000047882 */ /* 0x000fe20000000000 */
[----:B------:R-:W-:Y:S01]  /*0cd0*/  MOV R0, 0x40 ;  /* 0x0000004000007802 */ /* 0x000fe20000000f00 */
[----:B---3--:R-:W-:-:S04]  /*0ce0*/  ULEA UR4, UR5, UR4, 0x18 ;  /* 0x0000000405047291 */ /* 0x008fc8000f8ec0ff */
[----:B------:R-:W-:-:S05]  /*0cf0*/  UIADD3 UR5, UPT, UPT, UR4, 0x40, URZ ;  /* 0x0000004004057890 */ /* 0x000fca000fffe0ff */
[----:B------:R-:W0:Y:S04]  /*0d00*/  LDS.128 R4, [UR4] ;  /* 0x00000004ff047984 */ /* 0x000e280008000c00 */
[----:B------:R-:W3:Y:S04]  /*0d10*/  LDS.128 R12, [UR4+0x10] ;  /* 0x00001004ff0c7984 */ /* 0x000ee80008000c00 */
[----:B------:R-:W5:Y:S01]  /*0d20*/  LDS.128 R8, [UR4+0x20] ;  /* 0x00002004ff087984 */ /* 0x000f620008000c00 */
[----:B012-4-:R-:W-:-:S03]  /*0d30*/  DADD R2, R4, R6 ;  /* 0x0000000004027229 */ /* 0x017fc60000000006 */
[----:B------:R-:W0:Y:S05]  /*0d40*/  LDS.128 R4, [UR4+0x30] ;  /* 0x00003004ff047984 */ /* 0x000e2a0008000c00 */
[----:B---3--:R-:W-:-:S08]  /*0d50*/  DADD R2, R2, R12 ;  /* 0x0000000002027229 */ /* 0x008fd0000000000c */
[----:B------:R-:W-:Y:S01]  /*0d60*/  DADD R2, R2, R14 ;  /* 0x0000000002027229 */ /* 0x000fe2000000000e */
[----:B------:R-:W1:Y:S07]  /*0d70*/  LDS.128 R12, [UR4+0x40] ;  /* 0x00004004ff0c7984 */ /* 0x000e6e0008000c00 */
[----:B-----5:R-:W-:-:S08]  /*0d80*/  DADD R2, R2, R8 ;  /* 0x0000000002027229 */ /* 0x020fd00000000008 */
[----:B------:R-:W-:Y:S01]  /*0d90*/  DADD R2, R2, R10 ;  /* 0x0000000002027229 */ /* 0x000fe2000000000a */
[----:B------:R-:W2:Y:S07]  /*0da0*/  LDS.128 R8, [UR4+0x50] ;  /* 0x00005004ff087984 */ /* 0x000eae0008000c00 */
[----:B0-----:R-:W-:-:S08]  /*0db0*/  DADD R2, R2, R4 ;  /* 0x0000000002027229 */ /* 0x001fd00000000004 */
[----:B------:R-:W-:-:S08]  /*0dc0*/  DADD R2, R2, R6 ;  /* 0x0000000002027229 */ /* 0x000fd00000000006 */
[----:B-1----:R-:W-:-:S08]  /*0dd0*/  DADD R2, R2, R12 ;  /* 0x0000000002027229 */ /* 0x002fd0000000000c */
[----:B------:R-:W-:-:S08]  /*0de0*/  DADD R2, R2, R14 ;  /* 0x0000000002027229 */ /* 0x000fd0000000000e */
[----:B--2---:R-:W-:-:S08]  /*0df0*/  DADD R2, R2, R8 ;  /* 0x0000000002027229 */ /* 0x004fd00000000008 */
[----:B------:R-:W-:Y:S01]  /*0e00*/  DADD R4, R2, R10 ;  /* 0x0000000002047229 */ /* 0x000fe2000000000a */
[----:B------:R-:W-:Y:S02]  /*0e10*/  IMAD.MOV.U32 R2, RZ, RZ, 0x50 ;  /* 0x00000050ff027424 */ /* 0x000fe400078e00ff */
[----:B------:R-:W-:-:S08]  /*0e20*/  IMAD.U32 R3, RZ, RZ, UR5 ;  /* 0x00000005ff037e24 */ /* 0x000fd0000f8e00ff */
.L_x_6:
[----:B------:R0:W1:Y:S04]  /*0e30*/  LDS.64 R6, [R3+0x20] ;  /* 0x0000200003067984 */ /* 0x0000680000000a00 */
[----:B------:R-:W2:Y:S04]  /*0e40*/  LDS.64 R12, [R0+UR4+0x28] ;  /* 0x00002804000c7984 */ /* 0x000ea80008000a00 */
[----:B------:R-:W3:Y:S01]  /*0e50*/  LDS.64 R14, [R2+UR4+0x20] ;  /* 0x00002004020e7984 */ /* 0x000ee20008000a00 */
[----:B0-----:R-:W-:-:S03]  /*0e60*/  VIADD R3, R2, UR4 ;  /* 0x0000000402037c36 */ /* 0x001fc60008000000 */
[----:B------:R-:W0:Y:S04]  /*0e70*/  LDS.64 R16, [R0+UR4+0x38] ;  /* 0x0000380400107984 */ /* 0x000e280008000a00 */
[----:B------:R-:W4:Y:S01]  /*0e80*/  LDS.128 R8, [R0+UR4+0x40] ;  /* 0x0000400400087984 */ /* 0x000f220008000c00 */
[----:B-1----:R-:W-:-:S08]  /*0e90*/  DADD R6, R6, R4 ;  /* 0x0000000006067229 */ /* 0x002fd00000000004 */
[----:B--2---:R-:W-:Y:S01]  /*0ea0*/  DADD R6, R6, R12 ;  /* 0x0000000006067229 */ /* 0x004fe2000000000c */
[----:B------:R-:W1:Y:S07]  /*0eb0*/  LDS.64 R12, [R2+UR4+0x40] ;  /* 0x00004004020c7984 */ /* 0x000e6e0008000a00 */
[----:B---3--:R-:W-:Y:S01]  /*0ec0*/  DADD R6, R6, R14 ;  /* 0x0000000006067229 */ /* 0x008fe2000000000e */
[----:B------:R-:W2:Y:S07]  /*0ed0*/  LDS.64 R14, [R0+UR4+0x58] ;  /* 0x00005804000e7984 */ /* 0x000eae0008000a00 */
[----:B0-----:R-:W-:-:S02]  /*0ee0*/  DADD R16, R6, R16 ;  /* 0x0000000006107229 */ /* 0x001fc40000000010 */
[----:B------:R-:W0:Y:S06]  /*0ef0*/  LDS.128 R4, [R0+UR4+0x60] ;  /* 0x0000600400047984 */ /* 0x000e2c0008000c00 */
[----:B----4-:R-:W-:Y:S02]  /*0f00*/  DADD R8, R16, R8 ;  /* 0x0000000010087229 */ /* 0x010fe40000000008 */
[----:B------:R-:W3:Y:S06]  /*0f10*/  LDS.64 R16, [R2+UR4+0x60] ;  /* 0x0000600402107984 */ /* 0x000eec0008000a00 */
[----:B------:R-:W-:-:S08]  /*0f20*/  DADD R8, R8, R10 ;  /* 0x0000000008087229 */ /* 0x000fd0000000000a */
[----:B-1----:R-:W-:Y:S01]  /*0f30*/  DADD R8, R8, R12 ;  /* 0x0000000008087229 */ /* 0x002fe2000000000c */
[----:B------:R-:W1:Y:S07]  /*0f40*/  LDS.64 R12, [R0+UR4+0x78] ;  /* 0x00007804000c7984 */ /* 0x000e6e0008000a00 */
[----:B--2---:R-:W-:Y:S02]  /*0f50*/  DADD R14, R8, R14 ;  /* 0x00000000080e7229 */ /* 0x004fe4000000000e */
[----:B------:R-:W2:Y:S06]  /*0f60*/  LDS.128 R8, [R0+UR4+0x80] ;  /* 0x0000800400087984 */ /* 0x000eac0008000c00 */
[----:B0-----:R-:W-:-:S02]  /*0f70*/  DADD R4, R14, R4 ;  /* 0x000000000e047229 */ /* 0x001fc40000000004 */
[----:B------:R-:W0:Y:S06]  /*0f80*/  LDS.64 R14, [R2+UR4+0x80] ;  /* 0x00008004020e7984 */ /* 0x000e2c0008000a00 */
[----:B------:R-:W-:-:S08]  /*0f90*/  DADD R4, R4, R6 ;  /* 0x0000000004047229 */ /* 0x000fd00000000006 */
[----:B---3--:R-:W-:Y:S01]  /*0fa0*/  DADD R4, R4, R16 ;  /* 0x0000000004047229 */ /* 0x008fe20000000010 */
[----:B------:R-:W3:Y:S07]  /*0fb0*/  LDS.64 R16, [R0+UR4+0x98] ;  /* 0x0000980400107984 */ /* 0x000eee0008000a00 */
[----:B-1----:R-:W-:Y:S02]  /*0fc0*/  DADD R12, R4, R12 ;  /* 0x00000000040c7229 */ /* 0x002fe4000000000c */
[----:B------:R-:W1:Y:S06]  /*0fd0*/  LDS.128 R4, [R0+UR4+0xa0] ;  /* 0x0000a00400047984 */ /* 0x000e6c0008000c00 */
[----:B--2---:R-:W-:-:S02]  /*0fe0*/  DADD R8, R12, R8 ;  /* 0x000000000c087229 */ /* 0x004fc40000000008 */
[----:B------:R-:W2:Y:S06]  /*0ff0*/  LDS.64 R12, [R2+UR4+0xa0] ;  /* 0x0000a004020c7984 */ /* 0x000eac0008000a00 */
[----:B------:R-:W-:-:S08]  /*1000*/  DADD R8, R8, R10 ;  /* 0x0000000008087229 */ /* 0x000fd0000000000a */
[----:B0-----:R-:W-:Y:S01]  /*1010*/  DADD R8, R8, R14 ;  /* 0x0000000008087229 */ /* 0x001fe2000000000e */
[----:B------:R-:W0:Y:S07]  /*1020*/  LDS.64 R14, [R0+UR4+0xb8] ;  /* 0x0000b804000e7984 */ /* 0x000e2e0008000a00 */
[----:B---3--:R-:W-:Y:S02]  /*1030*/  DADD R16, R8, R16 ;  /* 0x0000000008107229 */ /* 0x008fe40000000010 */
[----:B------:R-:W3:Y:S06]  /*1040*/  LDS.128 R8, [R0+UR4+0xc0] ;  /* 0x0000c00400087984 */ /* 0x000eec0008000c00 */
[----:B-1----:R-:W-:-:S02]  /*1050*/  DADD R4, R16, R4 ;  /* 0x0000000010047229 */ /* 0x002fc40000000004 */
[----:B------:R-:W1:Y:S06]  /*1060*/  LDS.64 R16, [R2+UR4+0xc0] ;  /* 0x0000c00402107984 */ /* 0x000e6c0008000a00 */
[----:B------:R-:W-:-:S08]  /*1070*/  DADD R4, R4, R6 ;  /* 0x0000000004047229 */ /* 0x000fd00000000006 */
[----:B--2---:R-:W-:Y:S01]  /*1080*/  DADD R4, R4, R12 ;  /* 0x0000000004047229 */ /* 0x004fe2000000000c */
[----:B------:R-:W2:Y:S07]  /*1090*/  LDS.64 R12, [R0+UR4+0xd8] ;  /* 0x0000d804000c7984 */ /* 0x000eae0008000a00 */
[----:B0-----:R-:W-:Y:S02]  /*10a0*/  DADD R14, R4, R14 ;  /* 0x00000000040e7229 */ /* 0x001fe4000000000e */
[----:B------:R-:W0:Y:S06]  /*10b0*/  LDS.128 R4, [R0+UR4+0xe0] ;  /* 0x0000e00400047984 */ /* 0x000e2c0008000c00 */
[----:B---3--:R-:W-:-:S02]  /*10c0*/  DADD R8, R14, R8 ;  /* 0x000000000e087229 */ /* 0x008fc40000000008 */
        /* <DEDUP_REMOVED lines=105> */
[----:B------:R1:W4:Y:S06]  /*1760*/  LDS.64 R14, [R2+UR4+0x2c0] ;  /* 0x0002c004020e7984 */ /* 0x00032c0008000a00 */
[----:B------:R-:W-:Y:S01]  /*1770*/  DADD R4, R4, R6 ;  /* 0x0000000004047229 */ /* 0x000fe20000000006 */
[----:B-1----:R-:W-:-:S04]  /*1780*/  IADD3 R2, PT, PT, R2, 0x2e0, RZ ;  /* 0x000002e002027810 */ /* 0x002fc80007ffe0ff */
[----:B------:R-:W-:-:S03]  /*1790*/  ISETP.NE.AND P0, PT, R2, 0x1ff0, PT ;  /* 0x00001ff00200780c */ /* 0x000fc60003f05270 */
[----:B--2---:R-:W-:Y:S01]  /*17a0*/  DADD R4, R4, R16 ;  /* 0x0000000004047229 */ /* 0x004fe20000000010 */
[----:B------:R-:W1:Y:S07]  /*17b0*/  LDS.64 R16, [R0+UR4+0x2d8] ;  /* 0x0002d80400107984 */ /* 0x000e6e0008000a00 */
[----:B0-----:R-:W-:Y:S02]  /*17c0*/  DADD R12, R4, R12 ;  /* 0x00000000040c7229 */ /* 0x001fe4000000000c */
[----:B------:R0:W2:Y:S06]  /*17d0*/  LDS.128 R4, [R0+UR4+0x2e0] ;  /* 0x0002e00400047984 */ /* 0x0000ac0008000c00 */
[----:B---3--:R-:W-:Y:S01]  /*17e0*/  DADD R8, R12, R8 ;  /* 0x000000000c087229 */ /* 0x008fe20000000008 */
[----:B------:R-:W-:-:S02]  /*17f0*/  VIADD R12, R0, UR4 ;  /* 0x00000004000c7c36 */ /* 0x000fc40008000000 */
[----:B0-----:R-:W-:-:S05]  /*1800*/  VIADD R0, R0, 0x2e0 ;  /* 0x000002e000007836 */ /* 0x001fca0000000000 */
[----:B------:R-:W-:Y:S02]  /*1810*/  DADD R10, R8, R10 ;  /* 0x00000000080a7229 */ /* 0x000fe4000000000a */
[----:B------:R0:W3:Y:S06]  /*1820*/  LDS.64 R8, [R3+0x2e0] ;  /* 0x0002e00003087984 */ /* 0x0000ec0000000a00 */
[----:B----4-:R-:W-:Y:S02]  /*1830*/  DADD R14, R10, R14 ;  /* 0x000000000a0e7229 */ /* 0x010fe4000000000e */
[----:B------:R-:W4:Y:S01]  /*1840*/  LDS.64 R10, [R12+0x2f8] ;  /* 0x0002f8000c0a7984 */ /* 0x000f220000000a00 */
[----:B0-----:R-:W-:-:S05]  /*1850*/  VIADD R3, R12, 0x2e0 ;  /* 0x000002e00c037836 */ /* 0x001fca0000000000 */
[----:B-1----:R-:W-:-:S08]  /*1860*/  DADD R14, R14, R16 ;  /* 0x000000000e0e7229 */ /* 0x002fd00000000010 */
[----:B--2---:R-:W-:-:S08]  /*1870*/  DADD R4, R4, R14 ;  /* 0x0000000004047229 */ /* 0x004fd0000000000e */
[----:B------:R-:W-:-:S08]  /*1880*/  DADD R4, R4, R6 ;  /* 0x0000000004047229 */ /* 0x000fd00000000006 */
[----:B---3--:R-:W-:-:S08]  /*1890*/  DADD R4, R4, R8 ;  /* 0x0000000004047229 */ /* 0x008fd00000000008 */
[----:B----4-:R-:W-:Y:S01]  /*18a0*/  DADD R4, R4, R10 ;  /* 0x0000000004047229 */ /* 0x010fe2000000000a */
[----:B------:R-:W-:Y:S10]  /*18b0*/  @P0 BRA `(.L_x_6) ;  /* 0xfffffff4005c0947 */ /* 0x000ff4000383ffff */
[----:B------:R-:W0:Y:S01]  /*18c0*/  LDC.64 R2, c[0x0][0x390] ;  /* 0x0000e400ff027b82 */ /* 0x000e220000000a00 */
[----:B------:R-:W-:Y:S04]  /*18d0*/  STS.64 [UR4], R4 ;  /* 0x00000004ff007988 */ /* 0x000fe80008000a04 */
[----:B0-----:R-:W-:Y:S01]  /*18e0*/  STG.E.64 desc[UR8][R2.64], R4 ;  /* 0x0000000402007986 */ /* 0x001fe2000c101b08 */
[----:B------:R-:W-:Y:S05]  /*18f0*/  EXIT ;  /* 0x000000000000794d */ /* 0x000fea0003800000 */
.L_x_7:
[----:B------:R-:W-:-:S00]  /*1900*/  BRA `(.L_x_7) ;  /* 0xfffffffc00fc7947 */ /* 0x000fc0000383ffff */
[----:B------:R-:W-:-:S00]  /*1910*/  NOP ;  /* 0x0000000000007918 */ /* 0x000fc00000000000 */
        /* <DEDUP_REMOVED lines=14> */
.L_x_8:


//--------------------- .nv.shared.matrixSumAll   --------------------------
	.section	.nv.shared.matrixSumAll,"aw",@nobits
	.sectionflags	@""
	.align	8
.nv.shared.matrixSumAll:
	.zero		9216


//--------------------- .nv.shared.reserved.0     --------------------------
	.section	.nv.shared.reserved.0,"aw",@nobits
	.weak		__nv_reservedSMEM_offset_0_alias
	.size		__nv_reservedSMEM_offset_0_alias, 0, 64
	.other		__nv_reservedSMEM_offset_0_alias,@"STO_CUDA_RESERVED_SHARED STV_DEFAULT"
__nv_reservedSMEM_offset_0_alias:
	.zero		0
	.zero		64


//--------------------- .nv.constant0.matrixSumAll --------------------------
	.section	.nv.constant0.matrixSumAll,"a",@progbits
	.sectionflags	@""
	.align	4
.nv.constant0.matrixSumAll:
	.zero		920


//--------------------- SYMBOLS --------------------------

	.type		.nv.reservedSmem.offset0,@object
	.size		.nv.reservedSmem.offset0,0x4
	.type		.nv.reservedSmem.cap,@object
	.size		.nv.reservedSmem.cap,0x4
